//
// Generated by NVIDIA NVVM Compiler
//
// Compiler Build ID: CL-36424714
// Cuda compilation tools, release 13.0, V13.0.88
// Based on NVVM 20.0.0
//

.version 9.0
.target sm_100
.address_size 64

	// .globl	_Z6kernelPdS_S_S_S_S_i

.visible .entry _Z6kernelPdS_S_S_S_S_i(
	.param .u64 .ptr .align 1 _Z6kernelPdS_S_S_S_S_i_param_0,
	.param .u64 .ptr .align 1 _Z6kernelPdS_S_S_S_S_i_param_1,
	.param .u64 .ptr .align 1 _Z6kernelPdS_S_S_S_S_i_param_2,
	.param .u64 .ptr .align 1 _Z6kernelPdS_S_S_S_S_i_param_3,
	.param .u64 .ptr .align 1 _Z6kernelPdS_S_S_S_S_i_param_4,
	.param .u64 .ptr .align 1 _Z6kernelPdS_S_S_S_S_i_param_5,
	.param .u32 _Z6kernelPdS_S_S_S_S_i_param_6
)
{
	.reg .pred 	%p<6>;
	.reg .b32 	%r<16>;
	.reg .b64 	%rd<23>;
	.reg .b64 	%fd<5>;

	ld.param.u64 	%rd2, [_Z6kernelPdS_S_S_S_S_i_param_0];
	ld.param.u64 	%rd3, [_Z6kernelPdS_S_S_S_S_i_param_1];
	ld.param.u64 	%rd4, [_Z6kernelPdS_S_S_S_S_i_param_2];
	ld.param.u64 	%rd5, [_Z6kernelPdS_S_S_S_S_i_param_3];
	ld.param.u64 	%rd6, [_Z6kernelPdS_S_S_S_S_i_param_4];
	ld.param.u64 	%rd7, [_Z6kernelPdS_S_S_S_S_i_param_5];
	ld.param.u32 	%r5, [_Z6kernelPdS_S_S_S_S_i_param_6];
	mov.u32 	%r6, %ctaid.x;
	mov.u32 	%r7, %ntid.x;
	mov.u32 	%r8, %tid.x;
	mad.lo.s32 	%r1, %r7, %r6, %r8;
	setp.ge.s32 	%p1, %r1, %r5;
	@%p1 bra 	$L__BB0_6;
	setp.lt.s32 	%p2, %r5, 1;
	mov.b32 	%r9, -1;
	mov.u32 	%r15, %r9;
	@%p2 bra 	$L__BB0_5;
	cvta.to.global.u64 	%rd8, %rd5;
	mul.wide.s32 	%rd9, %r1, 8;
	add.s64 	%rd10, %rd8, %rd9;
	ld.global.f64 	%fd1, [%rd10];
	cvta.to.global.u64 	%rd1, %rd4;
	mov.b32 	%r14, 0;
$L__BB0_3:
	mul.wide.u32 	%rd11, %r14, 8;
	add.s64 	%rd12, %rd1, %rd11;
	ld.global.f64 	%fd2, [%rd12];
	setp.ge.f64 	%p3, %fd2, %fd1;
	mov.u32 	%r15, %r14;
	@%p3 bra 	$L__BB0_5;
	add.s32 	%r14, %r14, 1;
	setp.ne.s32 	%p4, %r14, %r5;
	mov.u32 	%r15, %r9;
	@%p4 bra 	$L__BB0_3;
$L__BB0_5:
	setp.eq.s32 	%p5, %r15, -1;
	add.s32 	%r12, %r5, -1;
	selp.b32 	%r13, %r12, %r15, %p5;
	cvta.to.global.u64 	%rd13, %rd2;
	mul.wide.s32 	%rd14, %r13, 8;
	add.s64 	%rd15, %rd13, %rd14;
	ld.global.f64 	%fd3, [%rd15];
	cvta.to.global.u64 	%rd16, %rd6;
	mul.wide.s32 	%rd17, %r1, 8;
	add.s64 	%rd18, %rd16, %rd17;
	st.global.f64 	[%rd18], %fd3;
	cvta.to.global.u64 	%rd19, %rd3;
	add.s64 	%rd20, %rd19, %rd14;
	ld.global.f64 	%fd4, [%rd20];
	cvta.to.global.u64 	%rd21, %rd7;
	add.s64 	%rd22, %rd21, %rd17;
	st.global.f64 	[%rd22], %fd4;
$L__BB0_6:
	ret;

}


// ===== COMPILED SASS (sm_100) =====

	.target	sm_100

	.elftype	@"ET_EXEC"


//--------------------- .note.nv.tkinfo           --------------------------
	.section	.note.nv.tkinfo,"",@"SHT_NOTE"
	.sectionflags	@"SHF_NOTE_NV_TKINFO"
	.tkinfo
        /*0018*/ 	.word	0x00000002
        /*0030*/ 	.string	""
        /*0030*/ 	.string	"ptxas"
        /*0030*/ 	.string	"Cuda compilation tools, release 13.0, V13.0.88"
        /*0030*/ 	.string	"Build cuda_13.0.r13.0/compiler.36424714_0"
        /*0030*/ 	.string	"-arch sm_100 -m 64 "



//--------------------- .note.nv.cuinfo           --------------------------
	.section	.note.nv.cuinfo,"",@"SHT_NOTE"
	.sectionflags	@"SHF_NOTE_NV_CUINFO"
        /*0018*/ 	.short	0x0002
        /*001a*/ 	.short	0x0064
        /*001c*/ 	.short	0x0082
	.zero		2


//--------------------- .nv.info                  --------------------------
	.section	.nv.info,"",@"SHT_CUDA_INFO"
	.align	4


	//----- nvinfo : EIATTR_REGCOUNT
	.align		4
        /*0000*/ 	.byte	0x04, 0x2f
        /*0002*/ 	.short	(.L_1 - .L_0)
	.align		4
.L_0:
        /*0004*/ 	.word	index@(_Z6kernelPdS_S_S_S_S_i)
        /*0008*/ 	.word	0x0000000c


	//----- nvinfo : EIATTR_FRAME_SIZE
	.align		4
.L_1:
        /*000c*/ 	.byte	0x04, 0x11
        /*000e*/ 	.short	(.L_3 - .L_2)
	.align		4
.L_2:
        /*0010*/ 	.word	index@(_Z6kernelPdS_S_S_S_S_i)
        /*0014*/ 	.word	0x00000000


	//----- nvinfo : EIATTR_MIN_STACK_SIZE
	.align		4
.L_3:
        /*0018*/ 	.byte	0x04, 0x12
        /*001a*/ 	.short	(.L_5 - .L_4)
	.align		4
.L_4:
        /*001c*/ 	.word	index@(_Z6kernelPdS_S_S_S_S_i)
        /*0020*/ 	.word	0x00000000
.L_5:


//--------------------- .nv.compat                --------------------------
	.section	.nv.compat,"",@"SHT_CUDA_COMPAT_INFO"
	.align	4
        /*0000*/ 	.byte	0x02, 0x09, 0x00, 0x00, 0x02, 0x02, 0x01, 0x00, 0x02, 0x05, 0x05, 0x00, 0x03, 0x07, 0x01, 0x01
        /*0010*/ 	.byte	0x02, 0x03, 0x00, 0x00, 0x02, 0x06, 0x01, 0x00, 0x04, 0x0b, 0x08, 0x00, 0x01, 0x00, 0x00, 0x00
        /*0020*/ 	.byte	0x00, 0x00, 0x00, 0x00


//--------------------- .nv.info._Z6kernelPdS_S_S_S_S_i --------------------------
	.section	.nv.info._Z6kernelPdS_S_S_S_S_i,"",@"SHT_CUDA_INFO"
	.sectionflags	@""
	.align	4


	//----- nvinfo : EIATTR_CUDA_API_VERSION
	.align		4
        /*0000*/ 	.byte	0x04, 0x37
        /*0002*/ 	.short	(.L_7 - .L_6)
.L_6:
        /*0004*/ 	.word	0x00000082


	//----- nvinfo : EIATTR_KPARAM_INFO
	.align		4
.L_7:
        /*0008*/ 	.byte	0x04, 0x17
        /*000a*/ 	.short	(.L_9 - .L_8)
.L_8:
        /*000c*/ 	.word	0x00000000
        /*0010*/ 	.short	0x0006
        /*0012*/ 	.short	0x0030
        /*0014*/ 	.byte	0x00, 0xf0, 0x11, 0x00


	//----- nvinfo : EIATTR_KPARAM_INFO
	.align		4
.L_9:
        /*0018*/ 	.byte	0x04, 0x17
        /*001a*/ 	.short	(.L_11 - .L_10)
.L_10:
        /*001c*/ 	.word	0x00000000
        /*0020*/ 	.short	0x0005
        /*0022*/ 	.short	0x0028
        /*0024*/ 	.byte	0x00, 0xf5, 0x21, 0x00


	//----- nvinfo : EIATTR_KPARAM_INFO
	.align		4
.L_11:
        /*0028*/ 	.byte	0x04, 0x17
        /*002a*/ 	.short	(.L_13 - .L_12)
.L_12:
        /*002c*/ 	.word	0x00000000
        /*0030*/ 	.short	0x0004
        /*0032*/ 	.short	0x0020
        /*0034*/ 	.byte	0x00, 0xf5, 0x21, 0x00


	//----- nvinfo : EIATTR_KPARAM_INFO
	.align		4
.L_13:
        /*0038*/ 	.byte	0x04, 0x17
        /*003a*/ 	.short	(.L_15 - .L_14)
.L_14:
        /*003c*/ 	.word	0x00000000
        /*0040*/ 	.short	0x0003
        /*0042*/ 	.short	0x0018
        /*0044*/ 	.byte	0x00, 0xf5, 0x21, 0x00


	//----- nvinfo : EIATTR_KPARAM_INFO
	.align		4
.L_15:
        /*0048*/ 	.byte	0x04, 0x17
        /*004a*/ 	.short	(.L_17 - .L_16)
.L_16:
        /*004c*/ 	.word	0x00000000
        /*0050*/ 	.short	0x0002
        /*0052*/ 	.short	0x0010
        /*0054*/ 	.byte	0x00, 0xf5, 0x21, 0x00


	//----- nvinfo : EIATTR_KPARAM_INFO
	.align		4
.L_17:
        /*0058*/ 	.byte	0x04, 0x17
        /*005a*/ 	.short	(.L_19 - .L_18)
.L_18:
        /*005c*/ 	.word	0x00000000
        /*0060*/ 	.short	0x0001
        /*0062*/ 	.short	0x0008
        /*0064*/ 	.byte	0x00, 0xf5, 0x21, 0x00


	//----- nvinfo : EIATTR_KPARAM_INFO
	.align		4
.L_19:
        /*0068*/ 	.byte	0x04, 0x17
        /*006a*/ 	.short	(.L_21 - .L_20)
.L_20:
        /*006c*/ 	.word	0x00000000
        /*0070*/ 	.short	0x0000
        /*0072*/ 	.short	0x0000
        /*0074*/ 	.byte	0x00, 0xf5, 0x21, 0x00


	//----- nvinfo : EIATTR_SPARSE_MMA_MASK
	.align		4
.L_21:
        /*0078*/ 	.byte	0x03, 0x50
        /*007a*/ 	.short	0x0000


	//----- nvinfo : EIATTR_MAXREG_COUNT
	.align		4
        /*007c*/ 	.byte	0x03, 0x1b
        /*007e*/ 	.short	0x00ff


	//----- nvinfo : EIATTR_MERCURY_ISA_VERSION
	.align		4
        /*0080*/ 	.byte	0x03, 0x5f
        /*0082*/ 	.short	0x0101


	//----- nvinfo : EIATTR_VRC_CTA_INIT_COUNT
	.align		4
        /*0084*/ 	.byte	0x02, 0x4a
	.zero		1
	.zero		1


	//----- nvinfo : EIATTR_EXIT_INSTR_OFFSETS
	.align		4
        /*0088*/ 	.byte	0x04, 0x1c
        /*008a*/ 	.short	(.L_23 - .L_22)


	//   ....[0]....
.L_22:
        /*008c*/ 	.word	0x00000070


	//   ....[1]....
        /*0090*/ 	.word	0x000002b0


	//----- nvinfo : EIATTR_CRS_STACK_SIZE
	.align		4
.L_23:
        /*0094*/ 	.byte	0x04, 0x1e
        /*0096*/ 	.short	(.L_25 - .L_24)
.L_24:
        /*0098*/ 	.word	0x00000000


	//----- nvinfo : EIATTR_CBANK_PARAM_SIZE
	.align		4
.L_25:
        /*009c*/ 	.byte	0x03, 0x19
        /*009e*/ 	.short	0x0034


	//----- nvinfo : EIATTR_PARAM_CBANK
	.align		4
        /*00a0*/ 	.byte	0x04, 0x0a
        /*00a2*/ 	.short	(.L_27 - .L_26)
	.align		4
.L_26:
        /*00a4*/ 	.word	index@(.nv.constant0._Z6kernelPdS_S_S_S_S_i)
        /*00a8*/ 	.short	0x0380
        /*00aa*/ 	.short	0x0034


	//----- nvinfo : EIATTR_SW_WAR
	.align		4
.L_27:
        /*00ac*/ 	.byte	0x04, 0x36
        /*00ae*/ 	.short	(.L_29 - .L_28)
.L_28:
        /*00b0*/ 	.word	0x00000008
.L_29:


//--------------------- .nv.callgraph             --------------------------
	.section	.nv.callgraph,"",@"SHT_CUDA_CALLGRAPH"
	.align	4
	.sectionentsize	8
	.align		4
        /*0000*/ 	.word	0x00000000
	.align		4
        /*0004*/ 	.word	0xffffffff
	.align		4
        /*0008*/ 	.word	0x00000000
	.align		4
        /*000c*/ 	.word	0xfffffffe
	.align		4
        /*0010*/ 	.word	0x00000000
	.align		4
        /*0014*/ 	.word	0xfffffffd
	.align		4
        /*0018*/ 	.word	0x00000000
	.align		4
        /*001c*/ 	.word	0xfffffffc


//--------------------- .text._Z6kernelPdS_S_S_S_S_i --------------------------
	.section	.text._Z6kernelPdS_S_S_S_S_i,"ax",@progbits
	.align	128
        .global         _Z6kernelPdS_S_S_S_S_i
        .type           _Z6kernelPdS_S_S_S_S_i,@function
        .size           _Z6kernelPdS_S_S_S_S_i,(.L_x_4 - _Z6kernelPdS_S_S_S_S_i)
        .other          _Z6kernelPdS_S_S_S_S_i,@"STO_CUDA_ENTRY STV_DEFAULT"
_Z6kernelPdS_S_S_S_S_i:
.text._Z6kernelPdS_S_S_S_S_i:
[----:B------:R-:W-:Y:S01]  /*0000*/  LDC R1, c[0x0][0x37c] ;  /* 0x0000df00ff017b82 */ /* 0x000fe20000000800 */
[----:B------:R-:W0:Y:S07]  /*0010*/  S2R R3, SR_TID.X ;  /* 0x0000000000037919 */ /* 0x000e2e0000002100 */
[----:B------:R-:W0:Y:S01]  /*0020*/  S2UR UR4, SR_CTAID.X ;  /* 0x00000000000479c3 */ /* 0x000e220000002500 */
[----:B------:R-:W1:Y:S07]  /*0030*/  LDCU UR6, c[0x0][0x3b0] ;  /* 0x00007600ff0677ac */ /* 0x000e6e0008000800 */
[----:B------:R-:W0:Y:S02]  /*0040*/  LDC R0, c[0x0][0x360] ;  /* 0x0000d800ff007b82 */ /* 0x000e240000000800 */
[----:B0-----:R-:W-:-:S05]  /*0050*/  IMAD R0, R0, UR4, R3 ;  /* 0x0000000400007c24 */ /* 0x001fca000f8e0203 */
[----:B-1----:R-:W-:-:S13]  /*0060*/  ISETP.GE.AND P0, PT, R0, UR6, PT ;  /* 0x0000000600007c0c */ /* 0x002fda000bf06270 */
[----:B------:R-:W-:Y:S05]  /*0070*/  @P0 EXIT ;  /* 0x000000000000094d */ /* 0x000fea0003800000 */
[----:B------:R-:W-:Y:S01]  /*0080*/  UISETP.GE.AND UP0, UPT, UR6, 0x1, UPT ;  /* 0x000000010600788c */ /* 0x000fe2000bf06270 */
[----:B------:R-:W-:Y:S01]  /*0090*/  MOV R8, 0xffffffff ;  /* 0xffffffff00087802 */ /* 0x000fe20000000f00 */
[----:B------:R-:W0:Y:S07]  /*00a0*/  LDCU.64 UR4, c[0x0][0x358] ;  /* 0x00006b00ff0477ac */ /* 0x000e2e0008000a00 */
[----:B------:R-:W-:Y:S05]  /*00b0*/  BRA.U !UP0, `(.L_x_0) ;  /* 0x0000000108407547 */ /* 0x000fea000b800000 */
[----:B------:R-:W1:Y:S01]  /*00c0*/  LDC.64 R2, c[0x0][0x398] ;  /* 0x0000e600ff027b82 */ /* 0x000e620000000a00 */
[----:B------:R-:W2:Y:S07]  /*00d0*/  LDCU UR6, c[0x0][0x3b0] ;  /* 0x00007600ff0677ac */ /* 0x000eae0008000800 */
[----:B------:R-:W3:Y:S01]  /*00e0*/  LDC.64 R6, c[0x0][0x390] ;  /* 0x0000e400ff067b82 */ /* 0x000ee20000000a00 */
[----:B-1----:R-:W-:-:S06]  /*00f0*/  IMAD.WIDE R2, R0, 0x8, R2 ;  /* 0x0000000800027825 */ /* 0x002fcc00078e0202 */
[----:B0-----:R-:W5:Y:S01]  /*0100*/  LDG.E.64 R2, desc[UR4][R2.64] ;  /* 0x0000000402027981 */ /* 0x001f62000c1e1b00 */
[----:B------:R-:W-:Y:S01]  /*0110*/  HFMA2 R8, -RZ, RZ, 0, 0 ;  /* 0x00000000ff087431 */ /* 0x000fe200000001ff */
[----:B--23--:R-:W-:Y:S06]  /*0120*/  BSSY.RECONVERGENT B0, `(.L_x_0) ;  /* 0x0000009000007945 */ /* 0x00cfec0003800200 */
.L_x_2:
[----:B------:R-:W-:-:S06]  /*0130*/  IMAD.WIDE.U32 R4, R8, 0x8, R6 ;  /* 0x0000000808047825 */ /* 0x000fcc00078e0006 */
[----:B------:R-:W2:Y:S02]  /*0140*/  LDG.E.64 R4, desc[UR4][R4.64] ;  /* 0x0000000404047981 */ /* 0x000ea4000c1e1b00 */
[----:B--2--5:R-:W-:-:S14]  /*0150*/  DSETP.GE.AND P0, PT, R4, R2, PT ;  /* 0x000000020400722a */ /* 0x024fdc0003f06000 */
[----:B------:R-:W-:Y:S05]  /*0160*/  @P0 BRA `(.L_x_1) ;  /* 0x0000000000100947 */ /* 0x000fea0003800000 */
[----:B------:R-:W-:-:S04]  /*0170*/  IADD3 R8, PT, PT, R8, 0x1, RZ ;  /* 0x0000000108087810 */ /* 0x000fc80007ffe0ff */
[----:B------:R-:W-:-:S13]  /*0180*/  ISETP.NE.AND P0, PT, R8, UR6, PT ;  /* 0x0000000608007c0c */ /* 0x000fda000bf05270 */
[----:B------:R-:W-:Y:S05]  /*0190*/  @P0 BRA `(.L_x_2) ;  /* 0xfffffffc00e40947 */ /* 0x000fea000383ffff */
[----:B------:R-:W-:-:S07]  /*01a0*/  MOV R8, 0xffffffff ;  /* 0xffffffff00087802 */ /* 0x000fce0000000f00 */
.L_x_1:
[----:B------:R-:W-:Y:S05]  /*01b0*/  BSYNC.RECONVERGENT B0 ;  /* 0x0000000000007941 */ /* 0x000fea0003800200 */
.L_x_0:
[----:B------:R-:W1:Y:S01]  /*01c0*/  LDC R4, c[0x0][0x3b0] ;  /* 0x0000ec00ff047b82 */ /* 0x000e620000000800 */
[----:B------:R-:W-:-:S07]  /*01d0*/  ISETP.NE.AND P0, PT, R8, -0x1, PT ;  /* 0xffffffff0800780c */ /* 0x000fce0003f05270 */
[----:B------:R-:W2:Y:S08]  /*01e0*/  LDC.64 R2, c[0x0][0x380] ;  /* 0x0000e000ff027b82 */ /* 0x000eb00000000a00 */
[----:B------:R-:W3:Y:S01]  /*01f0*/  LDC.64 R6, c[0x0][0x388] ;  /* 0x0000e200ff067b82 */ /* 0x000ee20000000a00 */
[----:B-1----:R-:W-:-:S07]  /*0200*/  @!P0 IADD3 R8, PT, PT, R4, -0x1, RZ ;  /* 0xffffffff04088810 */ /* 0x002fce0007ffe0ff */
[----:B------:R-:W1:Y:S01]  /*0210*/  LDC.64 R4, c[0x0][0x3a0] ;  /* 0x0000e800ff047b82 */ /* 0x000e620000000a00 */
[----:B--2---:R-:W-:-:S06]  /*0220*/  IMAD.WIDE R2, R8, 0x8, R2 ;  /* 0x0000000808027825 */ /* 0x004fcc00078e0202 */
[----:B0-----:R-:W2:Y:S01]  /*0230*/  LDG.E.64 R2, desc[UR4][R2.64] ;  /* 0x0000000402027981 */ /* 0x001ea2000c1e1b00 */
[----:B---3--:R-:W-:Y:S02]  /*0240*/  IMAD.WIDE R6, R8, 0x8, R6 ;  /* 0x0000000808067825 */ /* 0x008fe400078e0206 */
[----:B------:R-:W0:Y:S02]  /*0250*/  LDC.64 R8, c[0x0][0x3a8] ;  /* 0x0000ea00ff087b82 */ /* 0x000e240000000a00 */
[----:B-1----:R-:W-:-:S05]  /*0260*/  IMAD.WIDE R4, R0, 0x8, R4 ;  /* 0x0000000800047825 */ /* 0x002fca00078e0204 */
[----:B--2---:R-:W-:Y:S04]  /*0270*/  STG.E.64 desc[UR4][R4.64], R2 ;  /* 0x0000000204007986 */ /* 0x004fe8000c101b04 */
[----:B------:R-:W2:Y:S01]  /*0280*/  LDG.E.64 R6, desc[UR4][R6.64] ;  /* 0x0000000406067981 */ /* 0x000ea2000c1e1b00 */
[----:B0-----:R-:W-:-:S05]  /*0290*/  IMAD.WIDE R8, R0, 0x8, R8 ;  /* 0x0000000800087825 */ /* 0x001fca00078e0208 */
[----:B--2---:R-:W-:Y:S01]  /*02a0*/  STG.E.64 desc[UR4][R8.64], R6 ;  /* 0x0000000608007986 */ /* 0x004fe2000c101b04 */
[----:B------:R-:W-:Y:S05]  /*02b0*/  EXIT ;  /* 0x000000000000794d */ /* 0x000fea0003800000 */
.L_x_3:
[----:B------:R-:W-:-:S00]  /*02c0*/  BRA `(.L_x_3) ;  /* 0xfffffffc00fc7947 */ /* 0x000fc0000383ffff */
[----:B------:R-:W-:-:S00]  /*02d0*/  NOP ;  /* 0x0000000000007918 */ /* 0x000fc00000000000 */
        /* <DEDUP_REMOVED lines=10> */
.L_x_4:


//--------------------- .nv.shared.reserved.0     --------------------------
	.section	.nv.shared.reserved.0,"aw",@nobits
	.weak		__nv_reservedSMEM_offset_0_alias
	.size		__nv_reservedSMEM_offset_0_alias, 0, 64
	.other		__nv_reservedSMEM_offset_0_alias,@"STO_CUDA_RESERVED_SHARED STV_DEFAULT"
__nv_reservedSMEM_offset_0_alias:
	.zero		0
	.zero		64


//--------------------- .nv.constant0._Z6kernelPdS_S_S_S_S_i --------------------------
	.section	.nv.constant0._Z6kernelPdS_S_S_S_S_i,"a",@progbits
	.sectionflags	@""
	.align	4
.nv.constant0._Z6kernelPdS_S_S_S_S_i:
	.zero		948


//--------------------- SYMBOLS --------------------------

	.type		.nv.reservedSmem.offset0,@object
	.size		.nv.reservedSmem.offset0,0x4
